//
// Generated by NVIDIA NVVM Compiler
//
// Compiler Build ID: CL-36424714
// Cuda compilation tools, release 13.0, V13.0.88
// Based on NVVM 20.0.0
//

.version 9.0
.target sm_100
.address_size 64

	// .globl	cuda_tox_sum

.visible .entry cuda_tox_sum(
	.param .u64 .ptr .align 1 cuda_tox_sum_param_0,
	.param .u32 cuda_tox_sum_param_1,
	.param .u64 .ptr .align 1 cuda_tox_sum_param_2,
	.param .u64 .ptr .align 1 cuda_tox_sum_param_3,
	.param .u32 cuda_tox_sum_param_4,
	.param .u32 cuda_tox_sum_param_5,
	.param .u32 cuda_tox_sum_param_6
)
{
	.reg .pred 	%p<12>;
	.reg .b32 	%r<115>;
	.reg .b32 	%f<53>;
	.reg .b64 	%rd<41>;

	ld.param.u64 	%rd3, [cuda_tox_sum_param_0];
	ld.param.u32 	%r33, [cuda_tox_sum_param_1];
	ld.param.u64 	%rd4, [cuda_tox_sum_param_2];
	ld.param.u64 	%rd5, [cuda_tox_sum_param_3];
	ld.param.u32 	%r30, [cuda_tox_sum_param_4];
	ld.param.u32 	%r31, [cuda_tox_sum_param_5];
	ld.param.u32 	%r32, [cuda_tox_sum_param_6];
	cvta.to.global.u64 	%rd1, %rd4;
	cvta.to.global.u64 	%rd2, %rd5;
	mov.u32 	%r34, %ctaid.x;
	mov.u32 	%r35, %nctaid.y;
	mov.u32 	%r36, %ctaid.y;
	mad.lo.s32 	%r37, %r34, %r35, %r36;
	mov.u32 	%r38, %ntid.x;
	mov.u32 	%r39, %tid.x;
	mad.lo.s32 	%r1, %r37, %r38, %r39;
	setp.ge.s32 	%p1, %r1, %r33;
	@%p1 bra 	$L__BB0_17;
	cvta.to.global.u64 	%rd6, %rd3;
	mul.wide.s32 	%rd7, %r1, 4;
	add.s64 	%rd8, %rd6, %rd7;
	ld.global.u32 	%r2, [%rd8];
	setp.eq.s32 	%p2, %r32, 0;
	@%p2 bra 	$L__BB0_16;
	setp.lt.s32 	%p3, %r32, 1;
	mov.f32 	%f52, 0f00000000;
	@%p3 bra 	$L__BB0_15;
	add.s32 	%r3, %r32, 2;
	and.b32  	%r4, %r32, 7;
	setp.lt.u32 	%p4, %r32, 8;
	mov.b32 	%r109, 0;
	mov.u32 	%r114, %r109;
	@%p4 bra 	$L__BB0_6;
	and.b32  	%r109, %r32, 2147483640;
	neg.s32 	%r103, %r109;
	add.s32 	%r102, %r30, 3;
	mov.b32 	%r114, 0;
$L__BB0_5:
	.pragma "nounroll";
	add.s32 	%r43, %r102, -3;
	rem.s32 	%r44, %r43, %r3;
	mad.lo.s32 	%r45, %r44, %r31, %r2;
	mul.wide.s32 	%rd9, %r45, 4;
	add.s64 	%rd10, %rd1, %rd9;
	ld.global.f32 	%f4, [%rd10];
	cvt.rn.f32.s32 	%f5, %r114;
	add.f32 	%f6, %f4, %f5;
	cvt.rzi.s32.f32 	%r46, %f6;
	add.s32 	%r47, %r102, -2;
	rem.s32 	%r48, %r47, %r3;
	mad.lo.s32 	%r49, %r48, %r31, %r2;
	mul.wide.s32 	%rd11, %r49, 4;
	add.s64 	%rd12, %rd1, %rd11;
	ld.global.f32 	%f7, [%rd12];
	cvt.rn.f32.s32 	%f8, %r46;
	add.f32 	%f9, %f7, %f8;
	cvt.rzi.s32.f32 	%r50, %f9;
	add.s32 	%r51, %r102, -1;
	rem.s32 	%r52, %r51, %r3;
	mad.lo.s32 	%r53, %r52, %r31, %r2;
	mul.wide.s32 	%rd13, %r53, 4;
	add.s64 	%rd14, %rd1, %rd13;
	ld.global.f32 	%f10, [%rd14];
	cvt.rn.f32.s32 	%f11, %r50;
	add.f32 	%f12, %f10, %f11;
	cvt.rzi.s32.f32 	%r54, %f12;
	add.s32 	%r55, %r102, 4;
	rem.s32 	%r56, %r102, %r3;
	mad.lo.s32 	%r57, %r56, %r31, %r2;
	mul.wide.s32 	%rd15, %r57, 4;
	add.s64 	%rd16, %rd1, %rd15;
	ld.global.f32 	%f13, [%rd16];
	cvt.rn.f32.s32 	%f14, %r54;
	add.f32 	%f15, %f13, %f14;
	cvt.rzi.s32.f32 	%r58, %f15;
	add.s32 	%r59, %r102, 1;
	rem.s32 	%r60, %r59, %r3;
	mad.lo.s32 	%r61, %r60, %r31, %r2;
	mul.wide.s32 	%rd17, %r61, 4;
	add.s64 	%rd18, %rd1, %rd17;
	ld.global.f32 	%f16, [%rd18];
	cvt.rn.f32.s32 	%f17, %r58;
	add.f32 	%f18, %f16, %f17;
	cvt.rzi.s32.f32 	%r62, %f18;
	add.s32 	%r63, %r102, 2;
	rem.s32 	%r64, %r63, %r3;
	mad.lo.s32 	%r65, %r64, %r31, %r2;
	mul.wide.s32 	%rd19, %r65, 4;
	add.s64 	%rd20, %rd1, %rd19;
	ld.global.f32 	%f19, [%rd20];
	cvt.rn.f32.s32 	%f20, %r62;
	add.f32 	%f21, %f19, %f20;
	cvt.rzi.s32.f32 	%r66, %f21;
	add.s32 	%r67, %r102, 3;
	rem.s32 	%r68, %r67, %r3;
	mad.lo.s32 	%r69, %r68, %r31, %r2;
	mul.wide.s32 	%rd21, %r69, 4;
	add.s64 	%rd22, %rd1, %rd21;
	ld.global.f32 	%f22, [%rd22];
	cvt.rn.f32.s32 	%f23, %r66;
	add.f32 	%f24, %f22, %f23;
	cvt.rzi.s32.f32 	%r70, %f24;
	rem.s32 	%r71, %r55, %r3;
	mad.lo.s32 	%r72, %r71, %r31, %r2;
	mul.wide.s32 	%rd23, %r72, 4;
	add.s64 	%rd24, %rd1, %rd23;
	ld.global.f32 	%f25, [%rd24];
	cvt.rn.f32.s32 	%f26, %r70;
	add.f32 	%f27, %f25, %f26;
	cvt.rzi.s32.f32 	%r114, %f27;
	add.s32 	%r103, %r103, 8;
	add.s32 	%r102, %r102, 8;
	setp.ne.s32 	%p5, %r103, 0;
	@%p5 bra 	$L__BB0_5;
$L__BB0_6:
	setp.eq.s32 	%p6, %r4, 0;
	@%p6 bra 	$L__BB0_14;
	and.b32  	%r17, %r32, 3;
	setp.lt.u32 	%p7, %r4, 4;
	@%p7 bra 	$L__BB0_9;
	add.s32 	%r74, %r109, %r30;
	rem.s32 	%r75, %r74, %r3;
	mad.lo.s32 	%r76, %r75, %r31, %r2;
	mul.wide.s32 	%rd25, %r76, 4;
	add.s64 	%rd26, %rd1, %rd25;
	ld.global.f32 	%f28, [%rd26];
	cvt.rn.f32.s32 	%f29, %r114;
	add.f32 	%f30, %f28, %f29;
	cvt.rzi.s32.f32 	%r77, %f30;
	add.s32 	%r78, %r74, 1;
	rem.s32 	%r79, %r78, %r3;
	mad.lo.s32 	%r80, %r79, %r31, %r2;
	mul.wide.s32 	%rd27, %r80, 4;
	add.s64 	%rd28, %rd1, %rd27;
	ld.global.f32 	%f31, [%rd28];
	cvt.rn.f32.s32 	%f32, %r77;
	add.f32 	%f33, %f31, %f32;
	cvt.rzi.s32.f32 	%r81, %f33;
	add.s32 	%r82, %r74, 2;
	rem.s32 	%r83, %r82, %r3;
	mad.lo.s32 	%r84, %r83, %r31, %r2;
	mul.wide.s32 	%rd29, %r84, 4;
	add.s64 	%rd30, %rd1, %rd29;
	ld.global.f32 	%f34, [%rd30];
	cvt.rn.f32.s32 	%f35, %r81;
	add.f32 	%f36, %f34, %f35;
	cvt.rzi.s32.f32 	%r85, %f36;
	add.s32 	%r86, %r74, 3;
	rem.s32 	%r87, %r86, %r3;
	mad.lo.s32 	%r88, %r87, %r31, %r2;
	mul.wide.s32 	%rd31, %r88, 4;
	add.s64 	%rd32, %rd1, %rd31;
	ld.global.f32 	%f37, [%rd32];
	cvt.rn.f32.s32 	%f38, %r85;
	add.f32 	%f39, %f37, %f38;
	cvt.rzi.s32.f32 	%r114, %f39;
	add.s32 	%r109, %r109, 4;
$L__BB0_9:
	setp.eq.s32 	%p8, %r17, 0;
	@%p8 bra 	$L__BB0_14;
	setp.eq.s32 	%p9, %r17, 1;
	@%p9 bra 	$L__BB0_12;
	add.s32 	%r90, %r109, %r30;
	rem.s32 	%r91, %r90, %r3;
	mad.lo.s32 	%r92, %r91, %r31, %r2;
	mul.wide.s32 	%rd33, %r92, 4;
	add.s64 	%rd34, %rd1, %rd33;
	ld.global.f32 	%f40, [%rd34];
	cvt.rn.f32.s32 	%f41, %r114;
	add.f32 	%f42, %f40, %f41;
	cvt.rzi.s32.f32 	%r93, %f42;
	add.s32 	%r94, %r90, 1;
	rem.s32 	%r95, %r94, %r3;
	mad.lo.s32 	%r96, %r95, %r31, %r2;
	mul.wide.s32 	%rd35, %r96, 4;
	add.s64 	%rd36, %rd1, %rd35;
	ld.global.f32 	%f43, [%rd36];
	cvt.rn.f32.s32 	%f44, %r93;
	add.f32 	%f45, %f43, %f44;
	cvt.rzi.s32.f32 	%r114, %f45;
	add.s32 	%r109, %r109, 2;
$L__BB0_12:
	and.b32  	%r97, %r32, 1;
	setp.eq.b32 	%p10, %r97, 1;
	not.pred 	%p11, %p10;
	@%p11 bra 	$L__BB0_14;
	add.s32 	%r98, %r109, %r30;
	rem.s32 	%r99, %r98, %r3;
	mad.lo.s32 	%r100, %r99, %r31, %r2;
	mul.wide.s32 	%rd37, %r100, 4;
	add.s64 	%rd38, %rd1, %rd37;
	ld.global.f32 	%f46, [%rd38];
	cvt.rn.f32.s32 	%f47, %r114;
	add.f32 	%f48, %f46, %f47;
	cvt.rzi.s32.f32 	%r114, %f48;
$L__BB0_14:
	cvt.rn.f32.s32 	%f52, %r114;
$L__BB0_15:
	atom.global.add.f32 	%f49, [%rd2], %f52;
	bra.uni 	$L__BB0_17;
$L__BB0_16:
	mad.lo.s32 	%r101, %r31, %r30, %r2;
	mul.wide.s32 	%rd39, %r101, 4;
	add.s64 	%rd40, %rd1, %rd39;
	ld.global.f32 	%f50, [%rd40];
	atom.global.add.f32 	%f51, [%rd2], %f50;
$L__BB0_17:
	ret;

}


// ===== COMPILED SASS (sm_100) =====

	.target	sm_100

	.elftype	@"ET_EXEC"


//--------------------- .note.nv.tkinfo           --------------------------
	.section	.note.nv.tkinfo,"",@"SHT_NOTE"
	.sectionflags	@"SHF_NOTE_NV_TKINFO"
	.tkinfo
        /*0018*/ 	.word	0x00000002
        /*0030*/ 	.string	""
        /*0030*/ 	.string	"ptxas"
        /*0030*/ 	.string	"Cuda compilation tools, release 13.0, V13.0.88"
        /*0030*/ 	.string	"Build cuda_13.0.r13.0/compiler.36424714_0"
        /*0030*/ 	.string	"-arch sm_100 -m 64 "



//--------------------- .note.nv.cuinfo           --------------------------
	.section	.note.nv.cuinfo,"",@"SHT_NOTE"
	.sectionflags	@"SHF_NOTE_NV_CUINFO"
        /*0018*/ 	.short	0x0002
        /*001a*/ 	.short	0x0064
        /*001c*/ 	.short	0x0082
	.zero		2


//--------------------- .nv.info                  --------------------------
	.section	.nv.info,"",@"SHT_CUDA_INFO"
	.align	4


	//----- nvinfo : EIATTR_REGCOUNT
	.align		4
        /*0000*/ 	.byte	0x04, 0x2f
        /*0002*/ 	.short	(.L_1 - .L_0)
	.align		4
.L_0:
        /*0004*/ 	.word	index@(cuda_tox_sum)
        /*0008*/ 	.word	0x0000001f


	//----- nvinfo : EIATTR_FRAME_SIZE
	.align		4
.L_1:
        /*000c*/ 	.byte	0x04, 0x11
        /*000e*/ 	.short	(.L_3 - .L_2)
	.align		4
.L_2:
        /*0010*/ 	.word	index@(cuda_tox_sum)
        /*0014*/ 	.word	0x00000000


	//----- nvinfo : EIATTR_MIN_STACK_SIZE
	.align		4
.L_3:
        /*0018*/ 	.byte	0x04, 0x12
        /*001a*/ 	.short	(.L_5 - .L_4)
	.align		4
.L_4:
        /*001c*/ 	.word	index@(cuda_tox_sum)
        /*0020*/ 	.word	0x00000000
.L_5:


//--------------------- .nv.compat                --------------------------
	.section	.nv.compat,"",@"SHT_CUDA_COMPAT_INFO"
	.align	4
        /*0000*/ 	.byte	0x02, 0x09, 0x00, 0x00, 0x02, 0x02, 0x01, 0x00, 0x02, 0x05, 0x05, 0x00, 0x03, 0x07, 0x01, 0x01
        /*0010*/ 	.byte	0x02, 0x03, 0x00, 0x00, 0x02, 0x06, 0x01, 0x00, 0x04, 0x0b, 0x08, 0x00, 0x09, 0x00, 0x00, 0x00
        /*0020*/ 	.byte	0x00, 0x00, 0x00, 0x00


//--------------------- .nv.info.cuda_tox_sum     --------------------------
	.section	.nv.info.cuda_tox_sum,"",@"SHT_CUDA_INFO"
	.sectionflags	@""
	.align	4


	//----- nvinfo : EIATTR_CUDA_API_VERSION
	.align		4
        /*0000*/ 	.byte	0x04, 0x37
        /*0002*/ 	.short	(.L_7 - .L_6)
.L_6:
        /*0004*/ 	.word	0x00000082


	//----- nvinfo : EIATTR_KPARAM_INFO
	.align		4
.L_7:
        /*0008*/ 	.byte	0x04, 0x17
        /*000a*/ 	.short	(.L_9 - .L_8)
.L_8:
        /*000c*/ 	.word	0x00000000
        /*0010*/ 	.short	0x0006
        /*0012*/ 	.short	0x0028
        /*0014*/ 	.byte	0x00, 0xf0, 0x11, 0x00


	//----- nvinfo : EIATTR_KPARAM_INFO
	.align		4
.L_9:
        /*0018*/ 	.byte	0x04, 0x17
        /*001a*/ 	.short	(.L_11 - .L_10)
.L_10:
        /*001c*/ 	.word	0x00000000
        /*0020*/ 	.short	0x0005
        /*0022*/ 	.short	0x0024
        /*0024*/ 	.byte	0x00, 0xf0, 0x11, 0x00


	//----- nvinfo : EIATTR_KPARAM_INFO
	.align		4
.L_11:
        /*0028*/ 	.byte	0x04, 0x17
        /*002a*/ 	.short	(.L_13 - .L_12)
.L_12:
        /*002c*/ 	.word	0x00000000
        /*0030*/ 	.short	0x0004
        /*0032*/ 	.short	0x0020
        /*0034*/ 	.byte	0x00, 0xf0, 0x11, 0x00


	//----- nvinfo : EIATTR_KPARAM_INFO
	.align		4
.L_13:
        /*0038*/ 	.byte	0x04, 0x17
        /*003a*/ 	.short	(.L_15 - .L_14)
.L_14:
        /*003c*/ 	.word	0x00000000
        /*0040*/ 	.short	0x0003
        /*0042*/ 	.short	0x0018
        /*0044*/ 	.byte	0x00, 0xf5, 0x21, 0x00


	//----- nvinfo : EIATTR_KPARAM_INFO
	.align		4
.L_15:
        /*0048*/ 	.byte	0x04, 0x17
        /*004a*/ 	.short	(.L_17 - .L_16)
.L_16:
        /*004c*/ 	.word	0x00000000
        /*0050*/ 	.short	0x0002
        /*0052*/ 	.short	0x0010
        /*0054*/ 	.byte	0x00, 0xf5, 0x21, 0x00


	//----- nvinfo : EIATTR_KPARAM_INFO
	.align		4
.L_17:
        /*0058*/ 	.byte	0x04, 0x17
        /*005a*/ 	.short	(.L_19 - .L_18)
.L_18:
        /*005c*/ 	.word	0x00000000
        /*0060*/ 	.short	0x0001
        /*0062*/ 	.short	0x0008
        /*0064*/ 	.byte	0x00, 0xf0, 0x11, 0x00


	//----- nvinfo : EIATTR_KPARAM_INFO
	.align		4
.L_19:
        /*0068*/ 	.byte	0x04, 0x17
        /*006a*/ 	.short	(.L_21 - .L_20)
.L_20:
        /*006c*/ 	.word	0x00000000
        /*0070*/ 	.short	0x0000
        /*0072*/ 	.short	0x0000
        /*0074*/ 	.byte	0x00, 0xf5, 0x21, 0x00


	//----- nvinfo : EIATTR_SPARSE_MMA_MASK
	.align		4
.L_21:
        /*0078*/ 	.byte	0x03, 0x50
        /*007a*/ 	.short	0x0000


	//----- nvinfo : EIATTR_MAXREG_COUNT
	.align		4
        /*007c*/ 	.byte	0x03, 0x1b
        /*007e*/ 	.short	0x00ff


	//----- nvinfo : EIATTR_MERCURY_ISA_VERSION
	.align		4
        /*0080*/ 	.byte	0x03, 0x5f
        /*0082*/ 	.short	0x0101


	//----- nvinfo : EIATTR_VRC_CTA_INIT_COUNT
	.align		4
        /*0084*/ 	.byte	0x02, 0x4a
	.zero		1
	.zero		1


	//----- nvinfo : EIATTR_EXIT_INSTR_OFFSETS
	.align		4
        /*0088*/ 	.byte	0x04, 0x1c
        /*008a*/ 	.short	(.L_23 - .L_22)


	//   ....[0]....
.L_22:
        /*008c*/ 	.word	0x000000a0


	//   ....[1]....
        /*0090*/ 	.word	0x00001840


	//   ....[2]....
        /*0094*/ 	.word	0x000018c0


	//----- nvinfo : EIATTR_CBANK_PARAM_SIZE
	.align		4
.L_23:
        /*0098*/ 	.byte	0x03, 0x19
        /*009a*/ 	.short	0x002c


	//----- nvinfo : EIATTR_PARAM_CBANK
	.align		4
        /*009c*/ 	.byte	0x04, 0x0a
        /*009e*/ 	.short	(.L_25 - .L_24)
	.align		4
.L_24:
        /*00a0*/ 	.word	index@(.nv.constant0.cuda_tox_sum)
        /*00a4*/ 	.short	0x0380
        /*00a6*/ 	.short	0x002c


	//----- nvinfo : EIATTR_SW_WAR
	.align		4
.L_25:
        /*00a8*/ 	.byte	0x04, 0x36
        /*00aa*/ 	.short	(.L_27 - .L_26)
.L_26:
        /*00ac*/ 	.word	0x00000008
.L_27:


//--------------------- .nv.callgraph             --------------------------
	.section	.nv.callgraph,"",@"SHT_CUDA_CALLGRAPH"
	.align	4
	.sectionentsize	8
	.align		4
        /*0000*/ 	.word	0x00000000
	.align		4
        /*0004*/ 	.word	0xffffffff
	.align		4
        /*0008*/ 	.word	0x00000000
	.align		4
        /*000c*/ 	.word	0xfffffffe
	.align		4
        /*0010*/ 	.word	0x00000000
	.align		4
        /*0014*/ 	.word	0xfffffffd
	.align		4
        /*0018*/ 	.word	0x00000000
	.align		4
        /*001c*/ 	.word	0xfffffffc


//--------------------- .text.cuda_tox_sum        --------------------------
	.section	.text.cuda_tox_sum,"ax",@progbits
	.align	128
        .global         cuda_tox_sum
        .type           cuda_tox_sum,@function
        .size           cuda_tox_sum,(.L_x_8 - cuda_tox_sum)
        .other          cuda_tox_sum,@"STO_CUDA_ENTRY STV_DEFAULT"
cuda_tox_sum:
.text.cuda_tox_sum:
[----:B------:R-:W-:Y:S01]  /*0000*/  LDC R1, c[0x0][0x37c] ;  /* 0x0000df00ff017b82 */ /* 0x000fe20000000800 */
[----:B------:R-:W0:Y:S07]  /*0010*/  S2R R0, SR_TID.X ;  /* 0x0000000000007919 */ /* 0x000e2e0000002100 */
[----:B------:R-:W-:Y:S01]  /*0020*/  S2UR UR4, SR_CTAID.X ;  /* 0x00000000000479c3 */ /* 0x000fe20000002500 */
[----:B------:R-:W1:Y:S01]  /*0030*/  LDCU UR5, c[0x0][0x374] ;  /* 0x00006e80ff0577ac */ /* 0x000e620008000800 */
[----:B------:R-:W2:Y:S06]  /*0040*/  LDCU UR7, c[0x0][0x388] ;  /* 0x00007100ff0777ac */ /* 0x000eac0008000800 */
[----:B------:R-:W1:Y:S08]  /*0050*/  S2UR UR6, SR_CTAID.Y ;  /* 0x00000000000679c3 */ /* 0x000e700000002600 */
[----:B------:R-:W0:Y:S01]  /*0060*/  LDC R5, c[0x0][0x360] ;  /* 0x0000d800ff057b82 */ /* 0x000e220000000800 */
[----:B-1----:R-:W-:-:S06]  /*0070*/  UIMAD UR4, UR4, UR5, UR6 ;  /* 0x00000005040472a4 */ /* 0x002fcc000f8e0206 */
[----:B0-----:R-:W-:-:S05]  /*0080*/  IMAD R5, R5, UR4, R0 ;  /* 0x0000000405057c24 */ /* 0x001fca000f8e0200 */
[----:B--2---:R-:W-:-:S13]  /*0090*/  ISETP.GE.AND P0, PT, R5, UR7, PT ;  /* 0x0000000705007c0c */ /* 0x004fda000bf06270 */
[----:B------:R-:W-:Y:S05]  /*00a0*/  @P0 EXIT ;  /* 0x000000000000094d */ /* 0x000fea0003800000 */
[----:B------:R-:W0:Y:S01]  /*00b0*/  LDC R7, c[0x0][0x3a8] ;  /* 0x0000ea00ff077b82 */ /* 0x000e220000000800 */
[----:B------:R-:W1:Y:S07]  /*00c0*/  LDCU.64 UR6, c[0x0][0x358] ;  /* 0x00006b00ff0677ac */ /* 0x000e6e0008000a00 */
[----:B------:R-:W2:Y:S01]  /*00d0*/  LDC.64 R2, c[0x0][0x380] ;  /* 0x0000e000ff027b82 */ /* 0x000ea20000000a00 */
[----:B0-----:R-:W-:Y:S01]  /*00e0*/  ISETP.NE.AND P0, PT, R7, RZ, PT ;  /* 0x000000ff0700720c */ /* 0x001fe20003f05270 */
[----:B--2---:R-:W-:-:S05]  /*00f0*/  IMAD.WIDE R2, R5, 0x4, R2 ;  /* 0x0000000405027825 */ /* 0x004fca00078e0202 */
[----:B-1----:R0:W5:Y:S07]  /*0100*/  LDG.E R9, desc[UR6][R2.64] ;  /* 0x0000000602097981 */ /* 0x00216e000c1e1900 */
[----:B------:R-:W-:Y:S05]  /*0110*/  @!P0 BRA `(.L_x_0) ;  /* 0x0000001400cc8947 */ /* 0x000fea0003800000 */
[----:B------:R-:W-:Y:S01]  /*0120*/  ISETP.GE.AND P0, PT, R7, 0x1, PT ;  /* 0x000000010700780c */ /* 0x000fe20003f06270 */
[----:B------:R-:W-:-:S12]  /*0130*/  IMAD.MOV.U32 R13, RZ, RZ, RZ ;  /* 0x000000ffff0d7224 */ /* 0x000fd800078e00ff */
[----:B------:R-:W-:Y:S05]  /*0140*/  @!P0 BRA `(.L_x_1) ;  /* 0x0000001400b48947 */ /* 0x000fea0003800000 */
[C---:B------:R-:W-:Y:S01]  /*0150*/  ISETP.GE.U32.AND P1, PT, R7.reuse, 0x8, PT ;  /* 0x000000080700780c */ /* 0x040fe20003f26070 */
[----:B------:R-:W-:Y:S01]  /*0160*/  HFMA2 R10, -RZ, RZ, 0, 0 ;  /* 0x00000000ff0a7431 */ /* 0x000fe200000001ff */
[C---:B------:R-:W-:Y:S01]  /*0170*/  LOP3.LUT R18, R7.reuse, 0x7, RZ, 0xc0, !PT ;  /* 0x0000000707127812 */ /* 0x040fe200078ec0ff */
[----:B------:R-:W-:Y:S02]  /*0180*/  VIADD R19, R7, 0x2 ;  /* 0x0000000207137836 */ /* 0x000fe40000000000 */
[----:B------:R-:W-:Y:S01]  /*0190*/  IMAD.MOV.U32 R13, RZ, RZ, RZ ;  /* 0x000000ffff0d7224 */ /* 0x000fe200078e00ff */
[----:B------:R-:W-:-:S07]  /*01a0*/  ISETP.NE.AND P0, PT, R18, RZ, PT ;  /* 0x000000ff1200720c */ /* 0x000fce0003f05270 */
[----:B------:R-:W-:Y:S06]  /*01b0*/  @!P1 BRA `(.L_x_2) ;  /* 0x0000000800b09947 */ /* 0x000fec0003800000 */
[----:B------:R-:W-:Y:S01]  /*01c0*/  IABS R0, R19 ;  /* 0x0000001300007213 */ /* 0x000fe20000000000 */
[----:B------:R-:W1:Y:S01]  /*01d0*/  LDCU UR4, c[0x0][0x3a0] ;  /* 0x00007400ff0477ac */ /* 0x000e620008000800 */
[----:B0-----:R-:W0:Y:S01]  /*01e0*/  LDC.64 R2, c[0x0][0x390] ;  /* 0x0000e400ff027b82 */ /* 0x001e220000000a00 */
[----:B------:R-:W-:Y:S01]  /*01f0*/  LOP3.LUT R10, R7, 0x7ffffff8, RZ, 0xc0, !PT ;  /* 0x7ffffff8070a7812 */ /* 0x000fe200078ec0ff */
[----:B------:R-:W2:Y:S01]  /*0200*/  I2F.RP R6, R0 ;  /* 0x0000000000067306 */ /* 0x000ea20000209400 */
[----:B------:R-:W-:Y:S01]  /*0210*/  IMAD.MOV.U32 R13, RZ, RZ, RZ ;  /* 0x000000ffff0d7224 */ /* 0x000fe200078e00ff */
[----:B------:R-:W3:Y:S01]  /*0220*/  LDCU UR5, c[0x0][0x3a4] ;  /* 0x00007480ff0577ac */ /* 0x000ee20008000800 */
[----:B------:R-:W-:-:S05]  /*0230*/  IADD3 R12, PT, PT, -R10, RZ, RZ ;  /* 0x000000ff0a0c7210 */ /* 0x000fca0007ffe1ff */
[----:B--2---:R-:W2:Y:S01]  /*0240*/  MUFU.RCP R6, R6 ;  /* 0x0000000600067308 */ /* 0x004ea20000001000 */
[----:B-1----:R-:W-:Y:S01]  /*0250*/  UIADD3 UR4, UPT, UPT, UR4, 0x3, URZ ;  /* 0x0000000304047890 */ /* 0x002fe2000fffe0ff */
[----:B--2---:R-:W-:-:S06]  /*0260*/  VIADD R4, R6, 0xffffffe ;  /* 0x0ffffffe06047836 */ /* 0x004fcc0000000000 */
[----:B------:R1:W2:Y:S02]  /*0270*/  F2I.FTZ.U32.TRUNC.NTZ R5, R4 ;  /* 0x0000000400057305 */ /* 0x0002a4000021f000 */
[----:B-1----:R-:W-:Y:S01]  /*0280*/  IMAD.MOV.U32 R4, RZ, RZ, RZ ;  /* 0x000000ffff047224 */ /* 0x002fe200078e00ff */
[----:B--2---:R-:W-:-:S05]  /*0290*/  IADD3 R11, PT, PT, RZ, -R5, RZ ;  /* 0x80000005ff0b7210 */ /* 0x004fca0007ffe0ff */
[----:B------:R-:W-:-:S04]  /*02a0*/  IMAD R11, R11, R0, RZ ;  /* 0x000000000b0b7224 */ /* 0x000fc800078e02ff */
[----:B------:R-:W-:-:S04]  /*02b0*/  IMAD.HI.U32 R8, R5, R11, R4 ;  /* 0x0000000b05087227 */ /* 0x000fc800078e0004 */
[----:B0--3--:R-:W-:-:S07]  /*02c0*/  IMAD.U32 R11, RZ, RZ, UR4 ;  /* 0x00000004ff0b7e24 */ /* 0x009fce000f8e00ff */
.L_x_3:
[-C--:B------:R-:W-:Y:S01]  /*02d0*/  IABS R15, R19.reuse ;  /* 0x00000013000f7213 */ /* 0x080fe20000000000 */
[C---:B------:R-:W-:Y:S01]  /*02e0*/  VIADD R7, R11.reuse, 0xfffffffd ;  /* 0xfffffffd0b077836 */ /* 0x040fe20000000000 */
[----:B------:R-:W-:Y:S01]  /*02f0*/  IABS R6, R19 ;  /* 0x0000001300067213 */ /* 0x000fe20000000000 */
[----:B------:R-:W-:Y:S01]  /*0300*/  VIADD R22, R11, 0xffffffff ;  /* 0xffffffff0b167836 */ /* 0x000fe20000000000 */
[----:B------:R-:W0:Y:S01]  /*0310*/  I2F.RP R14, R15 ;  /* 0x0000000f000e7306 */ /* 0x000e220000209400 */
[----:B------:R-:W-:Y:S02]  /*0320*/  IABS R23, R11 ;  /* 0x0000000b00177213 */ /* 0x000fe40000000000 */
[----:B------:R-:W-:Y:S01]  /*0330*/  IABS R21, R7 ;  /* 0x0000000700157213 */ /* 0x000fe20000000000 */
[----:B------:R-:W-:Y:S01]  /*0340*/  IMAD.MOV R6, RZ, RZ, -R6 ;  /* 0x000000ffff067224 */ /* 0x000fe200078e0a06 */
[----:B------:R-:W-:-:S03]  /*0350*/  ISETP.GE.AND P2, PT, R7, RZ, PT ;  /* 0x000000ff0700720c */ /* 0x000fc60003f46270 */
[----:B------:R-:W-:-:S04]  /*0360*/  IMAD.HI.U32 R17, R8, R21, RZ ;  /* 0x0000001508117227 */ /* 0x000fc800078e00ff */
[----:B------:R-:W-:Y:S01]  /*0370*/  IMAD R16, R17, R6, R21 ;  /* 0x0000000611107224 */ /* 0x000fe200078e0215 */
[----:B------:R-:W-:Y:S01]  /*0380*/  IABS R21, R22 ;  /* 0x0000001600157213 */ /* 0x000fe20000000000 */
[----:B0-----:R-:W0:Y:S03]  /*0390*/  MUFU.RCP R14, R14 ;  /* 0x0000000e000e7308 */ /* 0x001e260000001000 */
[----:B------:R-:W-:-:S13]  /*03a0*/  ISETP.GT.U32.AND P1, PT, R0, R16, PT ;  /* 0x000000100000720c */ /* 0x000fda0003f24070 */
[----:B------:R-:W-:Y:S02]  /*03b0*/  @!P1 IADD3 R16, PT, PT, R16, -R15, RZ ;  /* 0x8000000f10109210 */ /* 0x000fe40007ffe0ff */
[----:B01----:R-:W-:Y:S02]  /*03c0*/  IADD3 R4, PT, PT, R14, 0xffffffe, RZ ;  /* 0x0ffffffe0e047810 */ /* 0x003fe40007ffe0ff */
[----:B------:R-:W-:Y:S02]  /*03d0*/  IADD3 R14, PT, PT, R11, -0x2, RZ ;  /* 0xfffffffe0b0e7810 */ /* 0x000fe40007ffe0ff */
[----:B------:R0:W1:Y:S01]  /*03e0*/  F2I.FTZ.U32.TRUNC.NTZ R5, R4 ;  /* 0x0000000400057305 */ /* 0x000062000021f000 */
[----:B------:R-:W-:Y:S01]  /*03f0*/  ISETP.GT.U32.AND P1, PT, R0, R16, PT ;  /* 0x000000100000720c */ /* 0x000fe20003f24070 */
[----:B------:R-:W-:Y:S01]  /*0400*/  IMAD.MOV.U32 R0, RZ, RZ, R15 ;  /* 0x000000ffff007224 */ /* 0x000fe200078e000f */
[----:B------:R-:W-:Y:S01]  /*0410*/  IABS R20, R14 ;  /* 0x0000000e00147213 */ /* 0x000fe20000000000 */
[----:B0-----:R-:W-:-:S10]  /*0420*/  IMAD.MOV.U32 R4, RZ, RZ, RZ ;  /* 0x000000ffff047224 */ /* 0x001fd400078e00ff */
[----:B------:R-:W-:Y:S01]  /*0430*/  @!P1 IADD3 R16, PT, PT, R16, -R15, RZ ;  /* 0x8000000f10109210 */ /* 0x000fe20007ffe0ff */
[----:B-1----:R-:W-:Y:S01]  /*0440*/  IMAD.MOV R8, RZ, RZ, -R5 ;  /* 0x000000ffff087224 */ /* 0x002fe200078e0a05 */
[----:B------:R-:W-:-:S03]  /*0450*/  ISETP.NE.AND P1, PT, R19, RZ, PT ;  /* 0x000000ff1300720c */ /* 0x000fc60003f25270 */
[----:B------:R-:W-:-:S04]  /*0460*/  IMAD R17, R8, R15, RZ ;  /* 0x0000000f08117224 */ /* 0x000fc800078e02ff */
[----:B------:R-:W-:-:S04]  /*0470*/  IMAD.HI.U32 R8, R5, R17, R4 ;  /* 0x0000001105087227 */ /* 0x000fc800078e0004 */
[----:B------:R-:W-:Y:S02]  /*0480*/  IMAD.MOV.U32 R5, RZ, RZ, R20 ;  /* 0x000000ffff057224 */ /* 0x000fe400078e0014 */
[----:B------:R-:W-:-:S04]  /*0490*/  IMAD.HI.U32 R7, R8, R21, RZ ;  /* 0x0000001508077227 */ /* 0x000fc800078e00ff */
[----:B------:R-:W-:-:S04]  /*04a0*/  IMAD.HI.U32 R17, R8, R5, RZ ;  /* 0x0000000508117227 */ /* 0x000fc800078e00ff */
[-C--:B------:R-:W-:Y:S02]  /*04b0*/  IMAD R17, R17, R6.reuse, R5 ;  /* 0x0000000611117224 */ /* 0x080fe400078e0205 */
[----:B------:R-:W-:Y:S01]  /*04c0*/  IMAD.MOV.U32 R5, RZ, RZ, R16 ;  /* 0x000000ffff057224 */ /* 0x000fe200078e0010 */
[----:B------:R-:W-:Y:S01]  /*04d0*/  LOP3.LUT R16, RZ, R19, RZ, 0x33, !PT ;  /* 0x00000013ff107212 */ /* 0x000fe200078e33ff */
[----:B------:R-:W-:Y:S01]  /*04e0*/  IMAD R7, R7, R6, R21 ;  /* 0x0000000607077224 */ /* 0x000fe200078e0215 */
[C---:B------:R-:W-:Y:S02]  /*04f0*/  ISETP.GT.U32.AND P3, PT, R0.reuse, R17, PT ;  /* 0x000000110000720c */ /* 0x040fe40003f64070 */
[----:B------:R-:W-:Y:S02]  /*0500*/  @!P2 IADD3 R5, PT, PT, -R5, RZ, RZ ;  /* 0x000000ff0505a210 */ /* 0x000fe40007ffe1ff */
[----:B------:R-:W-:Y:S02]  /*0510*/  ISETP.GT.U32.AND P4, PT, R0, R7, PT ;  /* 0x000000070000720c */ /* 0x000fe40003f84070 */
[----:B------:R-:W-:-:S05]  /*0520*/  SEL R4, R16, R5, !P1 ;  /* 0x0000000510047207 */ /* 0x000fca0004800000 */
[----:B-----5:R-:W-:Y:S02]  /*0530*/  IMAD R5, R4, UR5, R9 ;  /* 0x0000000504057c24 */ /* 0x020fe4000f8e0209 */
[----:B------:R-:W-:Y:S01]  /*0540*/  @!P3 IMAD.IADD R17, R17, 0x1, -R15 ;  /* 0x000000011111b824 */ /* 0x000fe200078e0a0f */
[----:B------:R-:W-:Y:S01]  /*0550*/  ISETP.GE.AND P3, PT, R14, RZ, PT ;  /* 0x000000ff0e00720c */ /* 0x000fe20003f66270 */
[----:B------:R-:W-:-:S03]  /*0560*/  IMAD.WIDE R4, R5, 0x4, R2 ;  /* 0x0000000405047825 */ /* 0x000fc600078e0202 */
[----:B------:R-:W-:Y:S02]  /*0570*/  ISETP.GT.U32.AND P2, PT, R0, R17, PT ;  /* 0x000000110000720c */ /* 0x000fe40003f44070 */
[----:B--2---:R0:W2:Y:S01]  /*0580*/  LDG.E R14, desc[UR6][R4.64] ;  /* 0x00000006040e7981 */ /* 0x0040a2000c1e1900 */
[----:B------:R-:W-:-:S10]  /*0590*/  @!P4 IMAD.IADD R7, R7, 0x1, -R15 ;  /* 0x000000010707c824 */ /* 0x000fd400078e0a0f */
[----:B------:R-:W-:-:S05]  /*05a0*/  @!P2 IMAD.IADD R17, R17, 0x1, -R15 ;  /* 0x000000011111a824 */ /* 0x000fca00078e0a0f */
[----:B------:R-:W-:Y:S01]  /*05b0*/  @!P3 IADD3 R17, PT, PT, -R17, RZ, RZ ;  /* 0x000000ff1111b210 */ /* 0x000fe20007ffe1ff */
[----:B------:R-:W-:Y:S01]  /*05c0*/  IMAD.HI.U32 R21, R8, R23, RZ ;  /* 0x0000001708157227 */ /* 0x000fe200078e00ff */
[----:B------:R-:W-:Y:S02]  /*05d0*/  ISETP.GT.U32.AND P2, PT, R0, R7, PT ;  /* 0x000000070000720c */ /* 0x000fe40003f44070 */
[----:B------:R-:W-:Y:S01]  /*05e0*/  SEL R20, R16, R17, !P1 ;  /* 0x0000001110147207 */ /* 0x000fe20004800000 */
[----:B------:R-:W-:Y:S01]  /*05f0*/  IMAD R21, R21, R6, R23 ;  /* 0x0000000615157224 */ /* 0x000fe200078e0217 */
[----:B------:R-:W-:-:S03]  /*0600*/  ISETP.GE.AND P3, PT, R22, RZ, PT ;  /* 0x000000ff1600720c */ /* 0x000fc60003f66270 */
[----:B------:R-:W-:Y:S01]  /*0610*/  IMAD R17, R20, UR5, R9 ;  /* 0x0000000514117c24 */ /* 0x000fe2000f8e0209 */
[----:B------:R-:W-:-:S03]  /*0620*/  ISETP.GT.U32.AND P4, PT, R0, R21, PT ;  /* 0x000000150000720c */ /* 0x000fc60003f84070 */
[----:B0-----:R-:W-:-:S04]  /*0630*/  IMAD.WIDE R4, R17, 0x4, R2 ;  /* 0x0000000411047825 */ /* 0x001fc800078e0202 */
[----:B------:R-:W-:Y:S01]  /*0640*/  VIADD R24, R11, 0x1 ;  /* 0x000000010b187836 */ /* 0x000fe20000000000 */
[----:B------:R0:W3:Y:S01]  /*0650*/  LDG.E R17, desc[UR6][R4.64] ;  /* 0x0000000604117981 */ /* 0x0000e2000c1e1900 */
[----:B------:R-:W-:-:S03]  /*0660*/  @!P2 IMAD.IADD R7, R7, 0x1, -R15 ;  /* 0x000000010707a824 */ /* 0x000fc600078e0a0f */
[----:B------:R-:W-:Y:S01]  /*0670*/  IABS R25, R24 ;  /* 0x0000001800197213 */ /* 0x000fe20000000000 */
[----:B------:R-:W-:Y:S01]  /*0680*/  @!P3 IMAD.MOV R7, RZ, RZ, -R7 ;  /* 0x000000ffff07b224 */ /* 0x000fe200078e0a07 */
[----:B------:R-:W-:-:S03]  /*0690*/  @!P4 IADD3 R21, PT, PT, R21, -R15, RZ ;  /* 0x8000000f1515c210 */ /* 0x000fc60007ffe0ff */
[----:B------:R-:W-:Y:S01]  /*06a0*/  IMAD.HI.U32 R23, R8, R25, RZ ;  /* 0x0000001908177227 */ /* 0x000fe200078e00ff */
[----:B------:R-:W-:Y:S02]  /*06b0*/  SEL R20, R16, R7, !P1 ;  /* 0x0000000710147207 */ /* 0x000fe40004800000 */
[----:B------:R-:W-:Y:S01]  /*06c0*/  ISETP.GT.U32.AND P2, PT, R0, R21, PT ;  /* 0x000000150000720c */ /* 0x000fe20003f44070 */
[----:B------:R-:W-:Y:S02]  /*06d0*/  IMAD R7, R23, R6, R25 ;  /* 0x0000000617077224 */ /* 0x000fe400078e0219 */
[----:B------:R-:W-:Y:S01]  /*06e0*/  IMAD R23, R20, UR5, R9 ;  /* 0x0000000514177c24 */ /* 0x000fe2000f8e0209 */
[----:B------:R-:W-:Y:S02]  /*06f0*/  ISETP.GE.AND P3, PT, R11, RZ, PT ;  /* 0x000000ff0b00720c */ /* 0x000fe40003f66270 */
[----:B------:R-:W-:Y:S01]  /*0700*/  ISETP.GT.U32.AND P4, PT, R0, R7, PT ;  /* 0x000000070000720c */ /* 0x000fe20003f84070 */
[----:B0-----:R-:W-:-:S05]  /*0710*/  IMAD.WIDE R4, R23, 0x4, R2 ;  /* 0x0000000417047825 */ /* 0x001fca00078e0202 */
[----:B------:R0:W4:Y:S01]  /*0720*/  LDG.E R20, desc[UR6][R4.64] ;  /* 0x0000000604147981 */ /* 0x000122000c1e1900 */
[----:B------:R-:W-:Y:S01]  /*0730*/  @!P2 IADD3 R21, PT, PT, R21, -R15, RZ ;  /* 0x8000000f1515a210 */ /* 0x000fe20007ffe0ff */
[----:B------:R-:W-:-:S04]  /*0740*/  VIADD R22, R11, 0x2 ;  /* 0x000000020b167836 */ /* 0x000fc80000000000 */
[----:B------:R-:W-:Y:S01]  /*0750*/  @!P3 IMAD.MOV R21, RZ, RZ, -R21 ;  /* 0x000000ffff15b224 */ /* 0x000fe200078e0a15 */
[----:B------:R-:W-:Y:S01]  /*0760*/  IABS R25, R22 ;  /* 0x0000001600197213 */ /* 0x000fe20000000000 */
[----:B------:R-:W-:-:S03]  /*0770*/  @!P4 IMAD.IADD R7, R7, 0x1, -R15 ;  /* 0x000000010707c824 */ /* 0x000fc600078e0a0f */
[----:B------:R-:W-:Y:S01]  /*0780*/  SEL R26, R16, R21, !P1 ;  /* 0x00000015101a7207 */ /* 0x000fe20004800000 */
[----:B------:R-:W-:Y:S01]  /*0790*/  IMAD.HI.U32 R23, R8, R25, RZ ;  /* 0x0000001908177227 */ /* 0x000fe200078e00ff */
[----:B------:R-:W-:-:S03]  /*07a0*/  ISETP.GT.U32.AND P2, PT, R0, R7, PT ;  /* 0x000000070000720c */ /* 0x000fc60003f44070 */
[----:B------:R-:W-:Y:S02]  /*07b0*/  IMAD R23, R23, R6, R25 ;  /* 0x0000000617177224 */ /* 0x000fe400078e0219 */
[----:B------:R-:W-:Y:S01]  /*07c0*/  IMAD R21, R26, UR5, R9 ;  /* 0x000000051a157c24 */ /* 0x000fe2000f8e0209 */
[----:B------:R-:W-:Y:S02]  /*07d0*/  ISETP.GE.AND P3, PT, R24, RZ, PT ;  /* 0x000000ff1800720c */ /* 0x000fe40003f66270 */
[----:B------:R-:W-:Y:S01]  /*07e0*/  ISETP.GT.U32.AND P4, PT, R0, R23, PT ;  /* 0x000000170000720c */ /* 0x000fe20003f84070 */
[----:B0-----:R-:W-:Y:S01]  /*07f0*/  IMAD.WIDE R4, R21, 0x4, R2 ;  /* 0x0000000415047825 */ /* 0x001fe200078e0202 */
[----:B------:R-:W-:-:S03]  /*0800*/  IADD3 R26, PT, PT, R11, 0x3, RZ ;  /* 0x000000030b1a7810 */ /* 0x000fc60007ffe0ff */
[----:B------:R-:W-:Y:S01]  /*0810*/  @!P2 IMAD.IADD R7, R7, 0x1, -R15 ;  /* 0x000000010707a824 */ /* 0x000fe200078e0a0f */
[----:B------:R0:W4:Y:S01]  /*0820*/  LDG.E R21, desc[UR6][R4.64] ;  /* 0x0000000604157981 */ /* 0x000122000c1e1900 */
[----:B------:R-:W-:-:S04]  /*0830*/  IABS R27, R26 ;  /* 0x0000001a001b7213 */ /* 0x000fc80000000000 */
[----:B------:R-:W-:Y:S01]  /*0840*/  @!P3 IADD3 R7, PT, PT, -R7, RZ, RZ ;  /* 0x000000ff0707b210 */ /* 0x000fe20007ffe1ff */
[----:B------:R-:W-:-:S03]  /*0850*/  IMAD.HI.U32 R25, R8, R27, RZ ;  /* 0x0000001b08197227 */ /* 0x000fc600078e00ff */
[----:B------:R-:W-:Y:S01]  /*0860*/  SEL R28, R16, R7, !P1 ;  /* 0x00000007101c7207 */ /* 0x000fe20004800000 */
[----:B------:R-:W-:Y:S02]  /*0870*/  @!P4 IMAD.IADD R23, R23, 0x1, -R15 ;  /* 0x000000011717c824 */ /* 0x000fe400078e0a0f */
[----:B------:R-:W-:Y:S02]  /*0880*/  IMAD R7, R25, R6, R27 ;  /* 0x0000000619077224 */ /* 0x000fe400078e021b */
[----:B------:R-:W-:Y:S01]  /*0890*/  IMAD R25, R28, UR5, R9 ;  /* 0x000000051c197c24 */ /* 0x000fe2000f8e0209 */
[----:B------:R-:W-:Y:S02]  /*08a0*/  ISETP.GT.U32.AND P2, PT, R0, R23, PT ;  /* 0x000000170000720c */ /* 0x000fe40003f44070 */
[----:B------:R-:W-:Y:S01]  /*08b0*/  ISETP.GE.AND P3, PT, R22, RZ, PT ;  /* 0x000000ff1600720c */ /* 0x000fe20003f66270 */
[----:B0-----:R-:W-:Y:S01]  /*08c0*/  IMAD.WIDE R4, R25, 0x4, R2 ;  /* 0x0000000419047825 */ /* 0x001fe200078e0202 */
[----:B------:R-:W-:-:S03]  /*08d0*/  ISETP.GT.U32.AND P4, PT, R0, R7, PT ;  /* 0x000000070000720c */ /* 0x000fc60003f84070 */
[----:B------:R-:W-:Y:S01]  /*08e0*/  VIADD R24, R11, 0x4 ;  /* 0x000000040b187836 */ /* 0x000fe20000000000 */
[----:B------:R0:W4:Y:S04]  /*08f0*/  LDG.E R22, desc[UR6][R4.64] ;  /* 0x0000000604167981 */ /* 0x000128000c1e1900 */
[----:B------:R-:W-:Y:S01]  /*0900*/  IABS R27, R24 ;  /* 0x00000018001b7213 */ /* 0x000fe20000000000 */
[----:B------:R-:W-:-:S04]  /*0910*/  @!P2 IMAD.IADD R23, R23, 0x1, -R15 ;  /* 0x000000011717a824 */ /* 0x000fc800078e0a0f */
[----:B------:R-:W-:Y:S01]  /*0920*/  IMAD.HI.U32 R25, R8, R27, RZ ;  /* 0x0000001b08197227 */ /* 0x000fe200078e00ff */
[----:B------:R-:W-:-:S03]  /*0930*/  @!P4 IADD3 R7, PT, PT, R7, -R15, RZ ;  /* 0x8000000f0707c210 */ /* 0x000fc60007ffe0ff */
[----:B------:R-:W-:Y:S02]  /*0940*/  @!P3 IMAD.MOV R23, RZ, RZ, -R23 ;  /* 0x000000ffff17b224 */ /* 0x000fe400078e0a17 */
[----:B------:R-:W-:Y:S01]  /*0950*/  IMAD R25, R25, R6, R27 ;  /* 0x0000000619197224 */ /* 0x000fe200078e021b */
[----:B------:R-:W-:Y:S02]  /*0960*/  ISETP.GT.U32.AND P2, PT, R0, R7, PT ;  /* 0x000000070000720c */ /* 0x000fe40003f44070 */
[----:B------:R-:W-:Y:S02]  /*0970*/  SEL R6, R16, R23, !P1 ;  /* 0x0000001710067207 */ /* 0x000fe40004800000 */
[----:B------:R-:W-:-:S03]  /*0980*/  ISETP.GE.AND P3, PT, R26, RZ, PT ;  /* 0x000000ff1a00720c */ /* 0x000fc60003f66270 */
[----:B------:R-:W-:Y:S01]  /*0990*/  IMAD R23, R6, UR5, R9 ;  /* 0x0000000506177c24 */ /* 0x000fe2000f8e0209 */
[----:B------:R-:W-:-:S03]  /*09a0*/  ISETP.GT.U32.AND P4, PT, R0, R25, PT ;  /* 0x000000190000720c */ /* 0x000fc60003f84070 */
[----:B0-----:R-:W-:-:S04]  /*09b0*/  IMAD.WIDE R4, R23, 0x4, R2 ;  /* 0x0000000417047825 */ /* 0x001fc800078e0202 */
[----:B------:R-:W-:Y:S01]  /*09c0*/  @!P2 IMAD.IADD R7, R7, 0x1, -R15 ;  /* 0x000000010707a824 */ /* 0x000fe200078e0a0f */
[----:B------:R0:W4:Y:S03]  /*09d0*/  LDG.E R23, desc[UR6][R4.64] ;  /* 0x0000000604177981 */ /* 0x000126000c1e1900 */
[----:B------:R-:W-:Y:S02]  /*09e0*/  @!P3 IMAD.MOV R7, RZ, RZ, -R7 ;  /* 0x000000ffff07b224 */ /* 0x000fe400078e0a07 */
[----:B------:R-:W-:-:S03]  /*09f0*/  @!P4 IADD3 R25, PT, PT, R25, -R15, RZ ;  /* 0x8000000f1919c210 */ /* 0x000fc60007ffe0ff */
[----:B------:R-:W-:Y:S02]  /*0a00*/  SEL R6, R16, R7, !P1 ;  /* 0x0000000710067207 */ /* 0x000fe40004800000 */
[----:B------:R-:W-:-:S03]  /*0a10*/  ISETP.GT.U32.AND P2, PT, R0, R25, PT ;  /* 0x000000190000720c */ /* 0x000fc60003f44070 */
[----:B------:R-:W-:Y:S01]  /*0a20*/  IMAD R7, R6, UR5, R9 ;  /* 0x0000000506077c24 */ /* 0x000fe2000f8e0209 */
[----:B------:R-:W-:-:S03]  /*0a30*/  ISETP.GE.AND P3, PT, R24, RZ, PT ;  /* 0x000000ff1800720c */ /* 0x000fc60003f66270 */
[----:B------:R-:W-:-:S06]  /*0a40*/  IMAD.WIDE R6, R7, 0x4, R2 ;  /* 0x0000000407067825 */ /* 0x000fcc00078e0202 */
[----:B------:R1:W4:Y:S01]  /*0a50*/  LDG.E R6, desc[UR6][R6.64] ;  /* 0x0000000606067981 */ /* 0x000322000c1e1900 */
[----:B------:R-:W-:-:S05]  /*0a60*/  @!P2 IMAD.IADD R25, R25, 0x1, -R15 ;  /* 0x000000011919a824 */ /* 0x000fca00078e0a0f */
[----:B------:R-:W-:-:S04]  /*0a70*/  @!P3 IADD3 R25, PT, PT, -R25, RZ, RZ ;  /* 0x000000ff1919b210 */ /* 0x000fc80007ffe1ff */
[----:B------:R-:W-:-:S05]  /*0a80*/  SEL R16, R16, R25, !P1 ;  /* 0x0000001910107207 */ /* 0x000fca0004800000 */
[----:B0-----:R-:W-:-:S04]  /*0a90*/  IMAD R5, R16, UR5, R9 ;  /* 0x0000000510057c24 */ /* 0x001fc8000f8e0209 */
[----:B------:R-:W-:-:S06]  /*0aa0*/  IMAD.WIDE R4, R5, 0x4, R2 ;  /* 0x0000000405047825 */ /* 0x000fcc00078e0202 */
[----:B------:R0:W4:Y:S01]  /*0ab0*/  LDG.E R4, desc[UR6][R4.64] ;  /* 0x0000000604047981 */ /* 0x000122000c1e1900 */
[----:B------:R-:W-:-:S05]  /*0ac0*/  I2FP.F32.S32 R13, R13 ;  /* 0x0000000d000d7245 */ /* 0x000fca0000201400 */
[----:B--2---:R-:W-:-:S06]  /*0ad0*/  FADD R13, R14, R13 ;  /* 0x0000000d0e0d7221 */ /* 0x004fcc0000000000 */
[----:B------:R-:W2:Y:S02]  /*0ae0*/  F2I.TRUNC.NTZ R13, R13 ;  /* 0x0000000d000d7305 */ /* 0x000ea4000020f100 */
[----:B--2---:R-:W-:-:S05]  /*0af0*/  I2FP.F32.S32 R14, R13 ;  /* 0x0000000d000e7245 */ /* 0x004fca0000201400 */
[----:B---3--:R-:W-:-:S04]  /*0b00*/  FADD R14, R17, R14 ;  /* 0x0000000e110e7221 */ /* 0x008fc80000000000 */
[----:B-1----:R-:W1:Y:S02]  /*0b10*/  F2I.TRUNC.NTZ R7, R14 ;  /* 0x0000000e00077305 */ /* 0x002e64000020f100 */
[----:B-1----:R-:W-:-:S05]  /*0b20*/  I2FP.F32.S32 R7, R7 ;  /* 0x0000000700077245 */ /* 0x002fca0000201400 */
[----:B----4-:R-:W-:-:S06]  /*0b30*/  FADD R7, R20, R7 ;  /* 0x0000000714077221 */ /* 0x010fcc0000000000 */
[----:B------:R-:W1:Y:S02]  /*0b40*/  F2I.TRUNC.NTZ R7, R7 ;  /* 0x0000000700077305 */ /* 0x000e64000020f100 */
[----:B-1----:R-:W-:-:S05]  /*0b50*/  I2FP.F32.S32 R16, R7 ;  /* 0x0000000700107245 */ /* 0x002fca0000201400 */
[----:B------:R-:W-:-:S04]  /*0b60*/  FADD R16, R21, R16 ;  /* 0x0000001015107221 */ /* 0x000fc80000000000 */
[----:B0-----:R-:W0:Y:S02]  /*0b70*/  F2I.TRUNC.NTZ R5, R16 ;  /* 0x0000001000057305 */ /* 0x001e24000020f100 */
[----:B0-----:R-:W-:-:S05]  /*0b80*/  I2FP.F32.S32 R5, R5 ;  /* 0x0000000500057245 */ /* 0x001fca0000201400 */
[----:B------:R-:W-:-:S06]  /*0b90*/  FADD R5, R22, R5 ;  /* 0x0000000516057221 */ /* 0x000fcc0000000000 */
[----:B------:R-:W0:Y:S02]  /*0ba0*/  F2I.TRUNC.NTZ R5, R5 ;  /* 0x0000000500057305 */ /* 0x000e24000020f100 */
[----:B0-----:R-:W-:-:S05]  /*0bb0*/  I2FP.F32.S32 R20, R5 ;  /* 0x0000000500147245 */ /* 0x001fca0000201400 */
[----:B------:R-:W-:-:S04]  /*0bc0*/  FADD R20, R23, R20 ;  /* 0x0000001417147221 */ /* 0x000fc80000000000 */
[----:B------:R-:W0:Y:S02]  /*0bd0*/  F2I.TRUNC.NTZ R13, R20 ;  /* 0x00000014000d7305 */ /* 0x000e24000020f100 */
[----:B0-----:R-:W-:-:S05]  /*0be0*/  I2FP.F32.S32 R13, R13 ;  /* 0x0000000d000d7245 */ /* 0x001fca0000201400 */
[----:B------:R-:W-:-:S06]  /*0bf0*/  FADD R6, R6, R13 ;  /* 0x0000000d06067221 */ /* 0x000fcc0000000000 */
[----:B------:R-:W0:Y:S01]  /*0c00*/  F2I.TRUNC.NTZ R6, R6 ;  /* 0x0000000600067305 */ /* 0x000e22000020f100 */
[----:B------:R-:W-:-:S05]  /*0c10*/  VIADD R12, R12, 0x8 ;  /* 0x000000080c0c7836 */ /* 0x000fca0000000000 */
[----:B------:R-:W-:Y:S02]  /*0c20*/  ISETP.NE.AND P1, PT, R12, RZ, PT ;  /* 0x000000ff0c00720c */ /* 0x000fe40003f25270 */
[----:B0-----:R-:W-:-:S05]  /*0c30*/  I2FP.F32.S32 R7, R6 ;  /* 0x0000000600077245 */ /* 0x001fca0000201400 */
[----:B------:R-:W-:-:S04]  /*0c40*/  FADD R4, R4, R7 ;  /* 0x0000000704047221 */ /* 0x000fc80000000000 */
[----:B------:R1:W2:Y:S01]  /*0c50*/  F2I.TRUNC.NTZ R13, R4 ;  /* 0x00000004000d7305 */ /* 0x0002a2000020f100 */
[----:B------:R-:W-:Y:S01]  /*0c60*/  VIADD R11, R11, 0x8 ;  /* 0x000000080b0b7836 */ /* 0x000fe20000000000 */
[----:B------:R-:W-:Y:S06]  /*0c70*/  @P1 BRA `(.L_x_3) ;  /* 0xfffffff400941947 */ /* 0x000fec000383ffff */
.L_x_2:
[----:B------:R-:W-:Y:S05]  /*0c80*/  @!P0 BRA `(.L_x_4) ;  /* 0x0000000800e08947 */ /* 0x000fea0003800000 */
[----:B------:R-:W3:Y:S01]  /*0c90*/  LDCU UR4, c[0x0][0x3a8] ;  /* 0x00007500ff0477ac */ /* 0x000ee20008000800 */
[----:B------:R-:W-:Y:S01]  /*0ca0*/  ISETP.GE.U32.AND P0, PT, R18, 0x4, PT ;  /* 0x000000041200780c */ /* 0x000fe20003f06070 */
[----:B---3--:R-:W-:-:S04]  /*0cb0*/  ULOP3.LUT UR5, UR4, 0x3, URZ, 0xc0, !UPT ;  /* 0x0000000304057892 */ /* 0x008fc8000f8ec0ff */
[----:B------:R-:W-:-:S08]  /*0cc0*/  UISETP.NE.AND UP0, UPT, UR5, URZ, UPT ;  /* 0x000000ff0500728c */ /* 0x000fd0000bf05270 */
[----:B------:R-:W-:Y:S05]  /*0cd0*/  @!P0 BRA `(.L_x_5) ;  /* 0x00000004005c8947 */ /* 0x000fea0003800000 */
[-C--:B------:R-:W-:Y:S01]  /*0ce0*/  IABS R0, R19.reuse ;  /* 0x0000001300007213 */ /* 0x080fe20000000000 */
[----:B------:R-:W3:Y:S01]  /*0cf0*/  LDCU UR8, c[0x0][0x3a0] ;  /* 0x00007400ff0877ac */ /* 0x000ee20008000800 */
[----:B------:R-:W-:Y:S02]  /*0d00*/  IABS R8, R19 ;  /* 0x0000001300087213 */ /* 0x000fe40000000000 */
[----:B-1----:R-:W1:Y:S02]  /*0d10*/  I2F.RP R4, R0 ;  /* 0x0000000000047306 */ /* 0x002e640000209400 */
[----:B------:R-:W-:-:S06]  /*0d20*/  IADD3 R11, PT, PT, RZ, -R8, RZ ;  /* 0x80000008ff0b7210 */ /* 0x000fcc0007ffe0ff */
[----:B-1----:R-:W0:Y:S01]  /*0d30*/  MUFU.RCP R4, R4 ;  /* 0x0000000400047308 */ /* 0x002e220000001000 */
[----:B---3--:R-:W-:Y:S01]  /*0d40*/  VIADD R7, R10, UR8 ;  /* 0x000000080a077c36 */ /* 0x008fe20008000000 */
[----:B------:R-:W1:Y:S03]  /*0d50*/  LDCU UR8, c[0x0][0x3a4] ;  /* 0x00007480ff0877ac */ /* 0x000e660008000800 */
[C---:B------:R-:W-:Y:S01]  /*0d60*/  VIADD R14, R7.reuse, 0x1 ;  /* 0x00000001070e7836 */ /* 0x040fe20000000000 */
[----:B------:R-:W-:Y:S02]  /*0d70*/  IABS R6, R7 ;  /* 0x0000000700067213 */ /* 0x000fe40000000000 */
[----:B------:R-:W-:Y:S02]  /*0d80*/  ISETP.GE.AND P1, PT, R7, RZ, PT ;  /* 0x000000ff0700720c */ /* 0x000fe40003f26270 */
[----:B------:R-:W-:-:S02]  /*0d90*/  IABS R17, R14 ;  /* 0x0000000e00117213 */ /* 0x000fc40000000000 */
[C---:B------:R-:W-:Y:S01]  /*0da0*/  IADD3 R16, PT, PT, R7.reuse, 0x2, RZ ;  /* 0x0000000207107810 */ /* 0x040fe20007ffe0ff */
[----:B------:R-:W-:-:S03]  /*0db0*/  VIADD R7, R7, 0x3 ;  /* 0x0000000307077836 */ /* 0x000fc60000000000 */
[----:B------:R-:W-:Y:S02]  /*0dc0*/  IABS R15, R16 ;  /* 0x00000010000f7213 */ /* 0x000fe40000000000 */
[----:B0-----:R-:W-:Y:S02]  /*0dd0*/  IADD3 R2, PT, PT, R4, 0xffffffe, RZ ;  /* 0x0ffffffe04027810 */ /* 0x001fe40007ffe0ff */
[----:B------:R-:W-:Y:S02]  /*0de0*/  LOP3.LUT R4, RZ, R19, RZ, 0x33, !PT ;  /* 0x00000013ff047212 */ /* 0x000fe400078e33ff */
[----:B------:R0:W3:Y:S01]  /*0df0*/  F2I.FTZ.U32.TRUNC.NTZ R3, R2 ;  /* 0x0000000200037305 */ /* 0x0000e2000021f000 */
[----:B------:R-:W-:Y:S01]  /*0e00*/  IABS R23, R7 ;  /* 0x0000000700177213 */ /* 0x000fe20000000000 */
[----:B0-----:R-:W-:Y:S02]  /*0e10*/  IMAD.MOV.U32 R2, RZ, RZ, RZ ;  /* 0x000000ffff027224 */ /* 0x001fe400078e00ff */
[----:B---3--:R-:W-:-:S04]  /*0e20*/  IMAD.MOV R5, RZ, RZ, -R3 ;  /* 0x000000ffff057224 */ /* 0x008fc800078e0a03 */
[----:B------:R-:W-:-:S04]  /*0e30*/  IMAD R5, R5, R0, RZ ;  /* 0x0000000005057224 */ /* 0x000fc800078e02ff */
[----:B------:R-:W-:-:S04]  /*0e40*/  IMAD.HI.U32 R8, R3, R5, R2 ;  /* 0x0000000503087227 */ /* 0x000fc800078e0002 */
[----:B------:R-:W-:Y:S01]  /*0e50*/  IMAD.MOV.U32 R5, RZ, RZ, R6 ;  /* 0x000000ffff057224 */ /* 0x000fe200078e0006 */
[----:B------:R-:W-:Y:S01]  /*0e60*/  MOV R6, R11 ;  /* 0x0000000b00067202 */ /* 0x000fe20000000f00 */
[----:B------:R-:W-:-:S04]  /*0e70*/  IMAD.HI.U32 R11, R8, R15, RZ ;  /* 0x0000000f080b7227 */ /* 0x000fc800078e00ff */
[----:B------:R-:W-:-:S04]  /*0e80*/  IMAD.HI.U32 R3, R8, R5, RZ ;  /* 0x0000000508037227 */ /* 0x000fc800078e00ff */
[----:B------:R-:W-:Y:S02]  /*0e90*/  IMAD R5, R3, R6, R5 ;  /* 0x0000000603057224 */ /* 0x000fe400078e0205 */
[----:B------:R-:W-:-:S03]  /*0ea0*/  IMAD.HI.U32 R3, R8, R17, RZ ;  /* 0x0000001108037227 */ /* 0x000fc600078e00ff */
[C---:B------:R-:W-:Y:S01]  /*0eb0*/  ISETP.GT.U32.AND P0, PT, R0.reuse, R5, PT ;  /* 0x000000050000720c */ /* 0x040fe20003f04070 */
[-C--:B------:R-:W-:Y:S02]  /*0ec0*/  IMAD R17, R3, R6.reuse, R17 ;  /* 0x0000000603117224 */ /* 0x080fe400078e0211 */
[----:B------:R-:W0:Y:S01]  /*0ed0*/  LDC.64 R2, c[0x0][0x390] ;  /* 0x0000e400ff027b82 */ /* 0x000e220000000a00 */
[----:B------:R-:W-:Y:S02]  /*0ee0*/  IMAD R11, R11, R6, R15 ;  /* 0x000000060b0b7224 */ /* 0x000fe400078e020f */
[----:B------:R-:W-:-:S03]  /*0ef0*/  ISETP.GT.U32.AND P2, PT, R0, R17, PT ;  /* 0x000000110000720c */ /* 0x000fc60003f44070 */
[----:B------:R-:W-:-:S04]  /*0f00*/  ISETP.GT.U32.AND P3, PT, R0, R11, PT ;  /* 0x0000000b0000720c */ /* 0x000fc80003f64070 */
[----:B------:R-:W-:-:S05]  /*0f10*/  @!P0 IMAD.IADD R5, R5, 0x1, -R0 ;  /* 0x0000000105058824 */ /* 0x000fca00078e0a00 */
[----:B------:R-:W-:Y:S01]  /*0f20*/  ISETP.GT.U32.AND P0, PT, R0, R5, PT ;  /* 0x000000050000720c */ /* 0x000fe20003f04070 */
[----:B------:R-:W-:Y:S01]  /*0f30*/  @!P2 IMAD.IADD R17, R17, 0x1, -R0 ;  /* 0x000000011111a824 */ /* 0x000fe200078e0a00 */
[----:B------:R-:W-:-:S11]  /*0f40*/  ISETP.GE.AND P2, PT, R14, RZ, PT ;  /* 0x000000ff0e00720c */ /* 0x000fd60003f46270 */
[----:B------:R-:W-:Y:S01]  /*0f50*/  @!P0 IMAD.IADD R5, R5, 0x1, -R0 ;  /* 0x0000000105058824 */ /* 0x000fe200078e0a00 */
[----:B------:R-:W-:-:S04]  /*0f60*/  ISETP.NE.AND P0, PT, R19, RZ, PT ;  /* 0x000000ff1300720c */ /* 0x000fc80003f05270 */
[----:B------:R-:W-:Y:S02]  /*0f70*/  @!P1 IADD3 R5, PT, PT, -R5, RZ, RZ ;  /* 0x000000ff05059210 */ /* 0x000fe40007ffe1ff */
[----:B------:R-:W-:Y:S02]  /*0f80*/  ISETP.GT.U32.AND P1, PT, R0, R17, PT ;  /* 0x000000110000720c */ /* 0x000fe40003f24070 */
[----:B------:R-:W-:-:S05]  /*0f90*/  SEL R12, R4, R5, !P0 ;  /* 0x00000005040c7207 */ /* 0x000fca0004000000 */
[----:B-1---5:R-:W-:-:S04]  /*0fa0*/  IMAD R15, R12, UR8, R9 ;  /* 0x000000080c0f7c24 */ /* 0x022fc8000f8e0209 */
[----:B0-----:R-:W-:-:S04]  /*0fb0*/  IMAD.WIDE R14, R15, 0x4, R2 ;  /* 0x000000040f0e7825 */ /* 0x001fc800078e0202 */
[----:B------:R-:W-:Y:S01]  /*0fc0*/  @!P1 IMAD.IADD R17, R17, 0x1, -R0 ;  /* 0x0000000111119824 */ /* 0x000fe200078e0a00 */
[----:B------:R0:W3:Y:S01]  /*0fd0*/  LDG.E R5, desc[UR6][R14.64] ;  /* 0x000000060e057981 */ /* 0x0000e2000c1e1900 */
[----:B------:R-:W-:Y:S01]  /*0fe0*/  IMAD.HI.U32 R21, R8, R23, RZ ;  /* 0x0000001708157227 */ /* 0x000fe200078e00ff */
[----:B------:R-:W-:-:S03]  /*0ff0*/  @!P3 IADD3 R11, PT, PT, R11, -R0, RZ ;  /* 0x800000000b0bb210 */ /* 0x000fc60007ffe0ff */
[----:B------:R-:W-:Y:S01]  /*1000*/  @!P2 IMAD.MOV R17, RZ, RZ, -R17 ;  /* 0x000000ffff11a224 */ /* 0x000fe200078e0a11 */
[----:B------:R-:W-:Y:S01]  /*1010*/  ISETP.GT.U32.AND P1, PT, R0, R11, PT ;  /* 0x0000000b0000720c */ /* 0x000fe20003f24070 */
[----:B------:R-:W-:Y:S01]  /*1020*/  IMAD R21, R21, R6, R23 ;  /* 0x0000000615157224 */ /* 0x000fe200078e0217 */
[----:B------:R-:W-:Y:S02]  /*1030*/  ISETP.GE.AND P2, PT, R16, RZ, PT ;  /* 0x000000ff1000720c */ /* 0x000fe40003f46270 */
[----:B------:R-:W-:Y:S02]  /*1040*/  SEL R8, R4, R17, !P0 ;  /* 0x0000001104087207 */ /* 0x000fe40004000000 */
[----:B------:R-:W-:-:S03]  /*1050*/  ISETP.GT.U32.AND P3, PT, R0, R21, PT ;  /* 0x000000150000720c */ /* 0x000fc60003f64070 */
[----:B------:R-:W-:-:S04]  /*1060*/  IMAD R17, R8, UR8, R9 ;  /* 0x0000000808117c24 */ /* 0x000fc8000f8e0209 */
[----:B0-----:R-:W-:-:S04]  /*1070*/  IMAD.WIDE R14, R17, 0x4, R2 ;  /* 0x00000004110e7825 */ /* 0x001fc800078e0202 */
[----:B------:R-:W-:Y:S02]  /*1080*/  @!P1 IMAD.IADD R11, R11, 0x1, -R0 ;  /* 0x000000010b0b9824 */ /* 0x000fe400078e0a00 */
[----:B------:R-:W4:Y:S01]  /*1090*/  LDG.E R14, desc[UR6][R14.64] ;  /* 0x000000060e0e7981 */ /* 0x000f22000c1e1900 */
[----:B------:R-:W-:Y:S01]  /*10a0*/  @!P3 IADD3 R21, PT, PT, R21, -R0, RZ ;  /* 0x800000001515b210 */ /* 0x000fe20007ffe0ff */
[----:B------:R-:W-:Y:S01]  /*10b0*/  @!P2 IMAD.MOV R11, RZ, RZ, -R11 ;  /* 0x000000ffff0ba224 */ /* 0x000fe200078e0a0b */
[----:B------:R-:W-:Y:S02]  /*10c0*/  ISETP.GE.AND P2, PT, R7, RZ, PT ;  /* 0x000000ff0700720c */ /* 0x000fe40003f46270 */
[----:B------:R-:W-:Y:S02]  /*10d0*/  ISETP.GT.U32.AND P1, PT, R0, R21, PT ;  /* 0x000000150000720c */ /* 0x000fe40003f24070 */
[----:B------:R-:W-:-:S05]  /*10e0*/  SEL R6, R4, R11, !P0 ;  /* 0x0000000b04067207 */ /* 0x000fca0004000000 */
[----:B------:R-:W-:-:S04]  /*10f0*/  IMAD R11, R6, UR8, R9 ;  /* 0x00000008060b7c24 */ /* 0x000fc8000f8e0209 */
[----:B------:R-:W-:-:S04]  /*1100*/  IMAD.WIDE R6, R11, 0x4, R2 ;  /* 0x000000040b067825 */ /* 0x000fc800078e0202 */
[----:B------:R-:W-:Y:S02]  /*1110*/  @!P1 IMAD.IADD R21, R21, 0x1, -R0 ;  /* 0x0000000115159824 */ /* 0x000fe400078e0a00 */
[----:B------:R0:W4:Y:S03]  /*1120*/  LDG.E R6, desc[UR6][R6.64] ;  /* 0x0000000606067981 */ /* 0x000126000c1e1900 */
[----:B------:R-:W-:-:S04]  /*1130*/  @!P2 IADD3 R21, PT, PT, -R21, RZ, RZ ;  /* 0x000000ff1515a210 */ /* 0x000fc80007ffe1ff */
[----:B------:R-:W-:-:S05]  /*1140*/  SEL R4, R4, R21, !P0 ;  /* 0x0000001504047207 */ /* 0x000fca0004000000 */
[----:B------:R-:W-:-:S04]  /*1150*/  IMAD R11, R4, UR8, R9 ;  /* 0x00000008040b7c24 */ /* 0x000fc8000f8e0209 */
[----:B------:R-:W-:-:S06]  /*1160*/  IMAD.WIDE R2, R11, 0x4, R2 ;  /* 0x000000040b027825 */ /* 0x000fcc00078e0202 */
[----:B------:R-:W4:Y:S01]  /*1170*/  LDG.E R2, desc[UR6][R2.64] ;  /* 0x0000000602027981 */ /* 0x000f22000c1e1900 */
[----:B--2---:R-:W-:Y:S01]  /*1180*/  I2FP.F32.S32 R0, R13 ;  /* 0x0000000d00007245 */ /* 0x004fe20000201400 */
[----:B------:R-:W-:-:S04]  /*1190*/  VIADD R10, R10, 0x4 ;  /* 0x000000040a0a7836 */ /* 0x000fc80000000000 */
[----:B---3--:R-:W-:-:S06]  /*11a0*/  FADD R0, R5, R0 ;  /* 0x0000000005007221 */ /* 0x008fcc0000000000 */
[----:B------:R-:W1:Y:S02]  /*11b0*/  F2I.TRUNC.NTZ R0, R0 ;  /* 0x0000000000007305 */ /* 0x000e64000020f100 */
[----:B-1----:R-:W-:-:S05]  /*11c0*/  I2FP.F32.S32 R5, R0 ;  /* 0x0000000000057245 */ /* 0x002fca0000201400 */
[----:B----4-:R-:W-:-:S06]  /*11d0*/  FADD R5, R14, R5 ;  /* 0x000000050e057221 */ /* 0x010fcc0000000000 */
[----:B------:R-:W0:Y:S02]  /*11e0*/  F2I.TRUNC.NTZ R5, R5 ;  /* 0x0000000500057305 */ /* 0x000e24000020f100 */
[----:B0-----:R-:W-:-:S05]  /*11f0*/  I2FP.F32.S32 R7, R5 ;  /* 0x0000000500077245 */ /* 0x001fca0000201400 */
[----:B------:R-:W-:-:S06]  /*1200*/  FADD R6, R6, R7 ;  /* 0x0000000706067221 */ /* 0x000fcc0000000000 */
[----:B------:R-:W0:Y:S02]  /*1210*/  F2I.TRUNC.NTZ R6, R6 ;  /* 0x0000000600067305 */ /* 0x000e24000020f100 */
[----:B0-----:R-:W-:-:S05]  /*1220*/  I2FP.F32.S32 R7, R6 ;  /* 0x0000000600077245 */ /* 0x001fca0000201400 */
[----:B------:R-:W-:-:S04]  /*1230*/  FADD R2, R2, R7 ;  /* 0x0000000702027221 */ /* 0x000fc80000000000 */
[----:B------:R3:W4:Y:S03]  /*1240*/  F2I.TRUNC.NTZ R13, R2 ;  /* 0x00000002000d7305 */ /* 0x000726000020f100 */
.L_x_5:
[----:B------:R-:W-:Y:S05]  /*1250*/  BRA.U !UP0, `(.L_x_4) ;  /* 0x00000005086c7547 */ /* 0x000fea000b800000 */
[----:B------:R-:W-:Y:S02]  /*1260*/  UISETP.NE.AND UP0, UPT, UR5, 0x1, UPT ;  /* 0x000000010500788c */ /* 0x000fe4000bf05270 */
[----:B------:R-:W-:-:S04]  /*1270*/  ULOP3.LUT UR4, UR4, 0x1, URZ, 0xc0, !UPT ;  /* 0x0000000104047892 */ /* 0x000fc8000f8ec0ff */
[----:B------:R-:W-:-:S03]  /*1280*/  UISETP.NE.U32.AND UP1, UPT, UR4, 0x1, UPT ;  /* 0x000000010400788c */ /* 0x000fc6000bf25070 */
[----:B------:R-:W-:Y:S08]  /*1290*/  BRA.U !UP0, `(.L_x_6) ;  /* 0x0000000108d07547 */ /* 0x000ff0000b800000 */
[-C--:B------:R-:W-:Y:S01]  /*12a0*/  IABS R0, R19.reuse ;  /* 0x0000001300007213 */ /* 0x080fe20000000000 */
[----:B------:R-:W1:Y:S01]  /*12b0*/  LDCU UR4, c[0x0][0x3a0] ;  /* 0x00007400ff0477ac */ /* 0x000e620008000800 */
[----:B------:R-:W-:Y:S02]  /*12c0*/  IABS R6, R19 ;  /* 0x0000001300067213 */ /* 0x000fe40000000000 */
[----:B------:R-:W0:Y:S01]  /*12d0*/  I2F.RP R5, R0 ;  /* 0x0000000000057306 */ /* 0x000e220000209400 */
[----:B------:R-:W-:Y:S02]  /*12e0*/  ISETP.NE.AND P3, PT, R19, RZ, PT ;  /* 0x000000ff1300720c */ /* 0x000fe40003f65270 */
[----:B------:R-:W-:-:S05]  /*12f0*/  IADD3 R8, PT, PT, RZ, -R6, RZ ;  /* 0x80000006ff087210 */ /* 0x000fca0007ffe0ff */
[----:B0-----:R-:W3:Y:S01]  /*1300*/  MUFU.RCP R5, R5 ;  /* 0x0000000500057308 */ /* 0x001ee20000001000 */
[----:B-1----:R-:W-:Y:S01]  /*1310*/  VIADD R4, R10, UR4 ;  /* 0x000000040a047c36 */ /* 0x002fe20008000000 */
[----:B------:R-:W0:Y:S04]  /*1320*/  LDCU UR4, c[0x0][0x3a4] ;  /* 0x00007480ff0477ac */ /* 0x000e280008000800 */
[----:B------:R-:W-:Y:S01]  /*1330*/  ISETP.GE.AND P1, PT, R4, RZ, PT ;  /* 0x000000ff0400720c */ /* 0x000fe20003f26270 */
[----:B---3--:R-:W-:Y:S01]  /*1340*/  VIADD R2, R5, 0xffffffe ;  /* 0x0ffffffe05027836 */ /* 0x008fe20000000000 */
[----:B------:R-:W-:-:S03]  /*1350*/  IABS R5, R4 ;  /* 0x0000000400057213 */ /* 0x000fc60000000000 */
[----:B------:R1:W3:Y:S02]  /*1360*/  F2I.FTZ.U32.TRUNC.NTZ R3, R2 ;  /* 0x0000000200037305 */ /* 0x0002e4000021f000 */
[----:B-1----:R-:W-:Y:S01]  /*1370*/  IMAD.MOV.U32 R2, RZ, RZ, RZ ;  /* 0x000000ffff027224 */ /* 0x002fe200078e00ff */
[----:B---3--:R-:W-:-:S05]  /*1380*/  IADD3 R7, PT, PT, RZ, -R3, RZ ;  /* 0x80000003ff077210 */ /* 0x008fca0007ffe0ff */
[----:B------:R-:W-:-:S04]  /*1390*/  IMAD R7, R7, R0, RZ ;  /* 0x0000000007077224 */ /* 0x000fc800078e02ff */
[----:B------:R-:W-:Y:S01]  /*13a0*/  IMAD.HI.U32 R6, R3, R7, R2 ;  /* 0x0000000703067227 */ /* 0x000fe200078e0002 */
[----:B------:R-:W-:-:S03]  /*13b0*/  MOV R3, R8 ;  /* 0x0000000800037202 */ /* 0x000fc60000000f00 */
[----:B------:R-:W-:Y:S02]  /*13c0*/  VIADD R8, R4, 0x1 ;  /* 0x0000000104087836 */ /* 0x000fe40000000000 */
[----:B------:R-:W-:-:S03]  /*13d0*/  IMAD.HI.U32 R2, R6, R5, RZ ;  /* 0x0000000506027227 */ /* 0x000fc600078e00ff */
[----:B------:R-:W-:Y:S01]  /*13e0*/  IABS R7, R8 ;  /* 0x0000000800077213 */ /* 0x000fe20000000000 */
[----:B------:R-:W-:-:S04]  /*13f0*/  IMAD R5, R2, R3, R5 ;  /* 0x0000000302057224 */ /* 0x000fc800078e0205 */
[----:B------:R-:W-:Y:S01]  /*1400*/  IMAD.HI.U32 R2, R6, R7, RZ ;  /* 0x0000000706027227 */ /* 0x000fe200078e00ff */
[----:B------:R-:W-:Y:S02]  /*1410*/  ISETP.GT.U32.AND P0, PT, R0, R5, PT ;  /* 0x000000050000720c */ /* 0x000fe40003f04070 */
[----:B------:R-:W-:Y:S01]  /*1420*/  LOP3.LUT R6, RZ, R19, RZ, 0x33, !PT ;  /* 0x00000013ff067212 */ /* 0x000fe200078e33ff */
[----:B------:R-:W-:Y:S02]  /*1430*/  IMAD R7, R2, R3, R7 ;  /* 0x0000000302077224 */ /* 0x000fe400078e0207 */
[----:B------:R-:W1:Y:S03]  /*1440*/  LDC.64 R2, c[0x0][0x390] ;  /* 0x0000e400ff027b82 */ /* 0x000e660000000a00 */
[----:B------:R-:W-:-:S05]  /*1450*/  ISETP.GT.U32.AND P2, PT, R0, R7, PT ;  /* 0x000000070000720c */ /* 0x000fca0003f44070 */
[----:B------:R-:W-:-:S04]  /*1460*/  @!P0 IADD3 R5, PT, PT, R5, -R0, RZ ;  /* 0x8000000005058210 */ /* 0x000fc80007ffe0ff */
[----:B------:R-:W-:-:S04]  /*1470*/  ISETP.GT.U32.AND P0, PT, R0, R5, PT ;  /* 0x000000050000720c */ /* 0x000fc80003f04070 */
[----:B------:R-:W-:-:S09]  /*1480*/  @!P2 IADD3 R7, PT, PT, R7, -R0, RZ ;  /* 0x800000000707a210 */ /* 0x000fd20007ffe0ff */
[----:B------:R-:W-:Y:S01]  /*1490*/  @!P0 IMAD.IADD R5, R5, 0x1, -R0 ;  /* 0x0000000105058824 */ /* 0x000fe200078e0a00 */
[----:B------:R-:W-:-:S03]  /*14a0*/  ISETP.GT.U32.AND P0, PT, R0, R7, PT ;  /* 0x000000070000720c */ /* 0x000fc60003f04070 */
[----:B------:R-:W-:Y:S01]  /*14b0*/  @!P1 IMAD.MOV R5, RZ, RZ, -R5 ;  /* 0x000000ffff059224 */ /* 0x000fe200078e0a05 */
[----:B------:R-:W-:-:S04]  /*14c0*/  ISETP.GE.AND P1, PT, R8, RZ, PT ;  /* 0x000000ff0800720c */ /* 0x000fc80003f26270 */
[----:B------:R-:W-:-:S05]  /*14d0*/  SEL R4, R6, R5, !P3 ;  /* 0x0000000506047207 */ /* 0x000fca0005800000 */
[----:B0----5:R-:W-:Y:S01]  /*14e0*/  IMAD R5, R4, UR4, R9 ;  /* 0x0000000404057c24 */ /* 0x021fe2000f8e0209 */
[----:B------:R-:W-:-:S03]  /*14f0*/  @!P0 IADD3 R7, PT, PT, R7, -R0, RZ ;  /* 0x8000000007078210 */ /* 0x000fc60007ffe0ff */
[----:B-1----:R-:W-:-:S06]  /*1500*/  IMAD.WIDE R4, R5, 0x4, R2 ;  /* 0x0000000405047825 */ /* 0x002fcc00078e0202 */
[----:B------:R-:W3:Y:S01]  /*1510*/  LDG.E R4, desc[UR6][R4.64] ;  /* 0x0000000604047981 */ /* 0x000ee2000c1e1900 */
[----:B------:R-:W-:-:S05]  /*1520*/  @!P1 IMAD.MOV R7, RZ, RZ, -R7 ;  /* 0x000000ffff079224 */ /* 0x000fca00078e0a07 */
[----:B------:R-:W-:-:S05]  /*1530*/  SEL R0, R6, R7, !P3 ;  /* 0x0000000706007207 */ /* 0x000fca0005800000 */
[----:B------:R-:W-:-:S04]  /*1540*/  IMAD R7, R0, UR4, R9 ;  /* 0x0000000400077c24 */ /* 0x000fc8000f8e0209 */
[----:B------:R-:W-:-:S06]  /*1550*/  IMAD.WIDE R2, R7, 0x4, R2 ;  /* 0x0000000407027825 */ /* 0x000fcc00078e0202 */
[----:B------:R-:W3:Y:S01]  /*1560*/  LDG.E R2, desc[UR6][R2.64] ;  /* 0x0000000602027981 */ /* 0x000ee2000c1e1900 */
[----:B--2-4-:R-:W-:Y:S02]  /*1570*/  I2FP.F32.S32 R13, R13 ;  /* 0x0000000d000d7245 */ /* 0x014fe40000201400 */
[----:B------:R-:W-:-:S03]  /*1580*/  IADD3 R10, PT, PT, R10, 0x2, RZ ;  /* 0x000000020a0a7810 */ /* 0x000fc60007ffe0ff */
[----:B---3--:R-:W-:-:S06]  /*1590*/  FADD R0, R13, R4 ;  /* 0x000000040d007221 */ /* 0x008fcc0000000000 */
[----:B------:R-:W0:Y:S02]  /*15a0*/  F2I.TRUNC.NTZ R0, R0 ;  /* 0x0000000000007305 */ /* 0x000e24000020f100 */
[----:B0-----:R-:W-:-:S05]  /*15b0*/  I2FP.F32.S32 R7, R0 ;  /* 0x0000000000077245 */ /* 0x001fca0000201400 */
[----:B------:R-:W-:-:S04]  /*15c0*/  FADD R7, R2, R7 ;  /* 0x0000000702077221 */ /* 0x000fc80000000000 */
[----:B------:R0:W1:Y:S03]  /*15d0*/  F2I.TRUNC.NTZ R13, R7 ;  /* 0x00000007000d7305 */ /* 0x000066000020f100 */
.L_x_6:
[----:B------:R-:W-:Y:S05]  /*15e0*/  BRA.U UP1, `(.L_x_4) ;  /* 0x0000000101887547 */ /* 0x000fea000b800000 */
[-C--:B------:R-:W-:Y:S01]  /*15f0*/  IABS R5, R19.reuse ;  /* 0x0000001300057213 */ /* 0x080fe20000000000 */
[----:B------:R-:W2:Y:S01]  /*1600*/  LDCU UR4, c[0x0][0x3a0] ;  /* 0x00007400ff0477ac */ /* 0x000ea20008000800 */
[----:B------:R-:W-:Y:S02]  /*1610*/  IABS R6, R19 ;  /* 0x0000001300067213 */ /* 0x000fe40000000000 */
[----:B------:R-:W3:Y:S01]  /*1620*/  I2F.RP R0, R5 ;  /* 0x0000000500007306 */ /* 0x000ee20000209400 */
[----:B------:R-:W-:Y:S02]  /*1630*/  ISETP.NE.AND P2, PT, R19, RZ, PT ;  /* 0x000000ff1300720c */ /* 0x000fe40003f45270 */
[----:B------:R-:W-:-:S05]  /*1640*/  IADD3 R6, PT, PT, RZ, -R6, RZ ;  /* 0x80000006ff067210 */ /* 0x000fca0007ffe0ff */
[----:B---3--:R-:W0:Y:S01]  /*1650*/  MUFU.RCP R0, R0 ;  /* 0x0000000000007308 */ /* 0x008e220000001000 */
[----:B--2---:R-:W-:Y:S01]  /*1660*/  VIADD R10, R10, UR4 ;  /* 0x000000040a0a7c36 */ /* 0x004fe20008000000 */
[----:B------:R-:W2:Y:S04]  /*1670*/  LDCU UR4, c[0x0][0x3a4] ;  /* 0x00007480ff0477ac */ /* 0x000ea80008000800 */
[----:B------:R-:W-:Y:S01]  /*1680*/  ISETP.GE.AND P1, PT, R10, RZ, PT ;  /* 0x000000ff0a00720c */ /* 0x000fe20003f26270 */
[----:B0-----:R-:W-:-:S04]  /*1690*/  VIADD R2, R0, 0xffffffe ;  /* 0x0ffffffe00027836 */ /* 0x001fc80000000000 */
[----:B------:R0:W1:Y:S02]  /*16a0*/  F2I.FTZ.U32.TRUNC.NTZ R3, R2 ;  /* 0x0000000200037305 */ /* 0x000064000021f000 */
[----:B0-----:R-:W-:Y:S01]  /*16b0*/  IMAD.MOV.U32 R2, RZ, RZ, RZ ;  /* 0x000000ffff027224 */ /* 0x001fe200078e00ff */
[----:B-1----:R-:W-:-:S05]  /*16c0*/  IADD3 R4, PT, PT, RZ, -R3, RZ ;  /* 0x80000003ff047210 */ /* 0x002fca0007ffe0ff */
[----:B------:R-:W-:Y:S01]  /*16d0*/  IMAD R7, R4, R5, RZ ;  /* 0x0000000504077224 */ /* 0x000fe200078e02ff */
[----:B------:R-:W-:-:S03]  /*16e0*/  IABS R4, R10 ;  /* 0x0000000a00047213 */ /* 0x000fc60000000000 */
[----:B------:R-:W-:Y:S01]  /*16f0*/  IMAD.HI.U32 R0, R3, R7, R2 ;  /* 0x0000000703007227 */ /* 0x000fe200078e0002 */
[----:B------:R-:W-:-:S03]  /*1700*/  MOV R3, R4 ;  /* 0x0000000400037202 */ /* 0x000fc60000000f00 */
[----:B------:R-:W-:Y:S02]  /*1710*/  IMAD.MOV.U32 R2, RZ, RZ, R6 ;  /* 0x000000ffff027224 */ /* 0x000fe400078e0006 */
[----:B------:R-:W-:-:S04]  /*1720*/  IMAD.HI.U32 R0, R0, R3, RZ ;  /* 0x0000000300007227 */ /* 0x000fc800078e00ff */
[----:B------:R-:W-:Y:S02]  /*1730*/  IMAD R0, R0, R2, R3 ;  /* 0x0000000200007224 */ /* 0x000fe400078e0203 */
[----:B------:R-:W0:Y:S03]  /*1740*/  LDC.64 R2, c[0x0][0x390] ;  /* 0x0000e400ff027b82 */ /* 0x000e260000000a00 */
[----:B------:R-:W-:-:S13]  /*1750*/  ISETP.GT.U32.AND P0, PT, R5, R0, PT ;  /* 0x000000000500720c */ /* 0x000fda0003f04070 */
[----:B------:R-:W-:-:S04]  /*1760*/  @!P0 IADD3 R0, PT, PT, R0, -R5, RZ ;  /* 0x8000000500008210 */ /* 0x000fc80007ffe0ff */
[----:B------:R-:W-:-:S13]  /*1770*/  ISETP.GT.U32.AND P0, PT, R5, R0, PT ;  /* 0x000000000500720c */ /* 0x000fda0003f04070 */
[----:B------:R-:W-:-:S05]  /*1780*/  @!P0 IMAD.IADD R0, R0, 0x1, -R5 ;  /* 0x0000000100008824 */ /* 0x000fca00078e0a05 */
[----:B------:R-:W-:Y:S02]  /*1790*/  @!P1 IADD3 R0, PT, PT, -R0, RZ, RZ ;  /* 0x000000ff00009210 */ /* 0x000fe40007ffe1ff */
[----:B------:R-:W-:-:S05]  /*17a0*/  @!P2 LOP3.LUT R0, RZ, R19, RZ, 0x33, !PT ;  /* 0x00000013ff00a212 */ /* 0x000fca00078e33ff */
[----:B--2--5:R-:W-:-:S04]  /*17b0*/  IMAD R9, R0, UR4, R9 ;  /* 0x0000000400097c24 */ /* 0x024fc8000f8e0209 */
[----:B0-----:R-:W-:-:S06]  /*17c0*/  IMAD.WIDE R2, R9, 0x4, R2 ;  /* 0x0000000409027825 */ /* 0x001fcc00078e0202 */
[----:B------:R-:W2:Y:S01]  /*17d0*/  LDG.E R2, desc[UR6][R2.64] ;  /* 0x0000000602027981 */ /* 0x000ea2000c1e1900 */
[----:B----4-:R-:W-:-:S05]  /*17e0*/  I2FP.F32.S32 R13, R13 ;  /* 0x0000000d000d7245 */ /* 0x010fca0000201400 */
[----:B--2---:R-:W-:-:S06]  /*17f0*/  FADD R13, R13, R2 ;  /* 0x000000020d0d7221 */ /* 0x004fcc0000000000 */
[----:B------:R-:W0:Y:S02]  /*1800*/  F2I.TRUNC.NTZ R13, R13 ;  /* 0x0000000d000d7305 */ /* 0x000e24000020f100 */
.L_x_4:
[----:B012-4-:R-:W-:-:S07]  /*1810*/  I2FP.F32.S32 R13, R13 ;  /* 0x0000000d000d7245 */ /* 0x017fce0000201400 */
.L_x_1:
[----:B0--3--:R-:W0:Y:S02]  /*1820*/  LDC.64 R2, c[0x0][0x398] ;  /* 0x0000e600ff027b82 */ /* 0x009e240000000a00 */
[----:B0-----:R-:W-:Y:S01]  /*1830*/  REDG.E.ADD.F32.FTZ.RN.STRONG.GPU desc[UR6][R2.64], R13 ;  /* 0x0000000d020079a6 */ /* 0x001fe2000c12f306 */
[----:B------:R-:W-:Y:S05]  /*1840*/  EXIT ;  /* 0x000000000000794d */ /* 0x000fea0003800000 */
.L_x_0:
[----:B------:R-:W1:Y:S08]  /*1850*/  LDC.64 R4, c[0x0][0x3a0] ;  /* 0x0000e800ff047b82 */ /* 0x000e700000000a00 */
[----:B0-----:R-:W0:Y:S01]  /*1860*/  LDC.64 R2, c[0x0][0x390] ;  /* 0x0000e400ff027b82 */ /* 0x001e220000000a00 */
[----:B-1---5:R-:W-:-:S04]  /*1870*/  IMAD R9, R4, R5, R9 ;  /* 0x0000000504097224 */ /* 0x022fc800078e0209 */
[----:B0-----:R-:W-:-:S06]  /*1880*/  IMAD.WIDE R2, R9, 0x4, R2 ;  /* 0x0000000409027825 */ /* 0x001fcc00078e0202 */
[----:B------:R-:W2:Y:S01]  /*1890*/  LDG.E R3, desc[UR6][R2.64] ;  /* 0x0000000602037981 */ /* 0x000ea2000c1e1900 */
[----:B------:R-:W2:Y:S03]  /*18a0*/  LDC.64 R4, c[0x0][0x398] ;  /* 0x0000e600ff047b82 */ /* 0x000ea60000000a00 */
[----:B--2---:R-:W-:Y:S01]  /*18b0*/  REDG.E.ADD.F32.FTZ.RN.STRONG.GPU desc[UR6][R4.64], R3 ;  /* 0x00000003040079a6 */ /* 0x004fe2000c12f306 */
[----:B------:R-:W-:Y:S05]  /*18c0*/  EXIT ;  /* 0x000000000000794d */ /* 0x000fea0003800000 */
.L_x_7:
[----:B------:R-:W-:-:S00]  /*18d0*/  BRA `(.L_x_7) ;  /* 0xfffffffc00fc7947 */ /* 0x000fc0000383ffff */
[----:B------:R-:W-:-:S00]  /*18e0*/  NOP ;  /* 0x0000000000007918 */ /* 0x000fc00000000000 */
        /* <DEDUP_REMOVED lines=9> */
.L_x_8:


//--------------------- .nv.shared.reserved.0     --------------------------
	.section	.nv.shared.reserved.0,"aw",@nobits
	.weak		__nv_reservedSMEM_offset_0_alias
	.size		__nv_reservedSMEM_offset_0_alias, 0, 64
	.other		__nv_reservedSMEM_offset_0_alias,@"STO_CUDA_RESERVED_SHARED STV_DEFAULT"
__nv_reservedSMEM_offset_0_alias:
	.zero		0
	.zero		64


//--------------------- .nv.constant0.cuda_tox_sum --------------------------
	.section	.nv.constant0.cuda_tox_sum,"a",@progbits
	.sectionflags	@""
	.align	4
.nv.constant0.cuda_tox_sum:
	.zero		940


//--------------------- SYMBOLS --------------------------

	.type		.nv.reservedSmem.offset0,@object
	.size		.nv.reservedSmem.offset0,0x4
